	.headerflags	@"EF_CUDA_TEXMODE_UNIFIED EF_CUDA_64BIT_ADDRESS EF_CUDA_ACCELERATORS EF_CUDA_SM90 EF_CUDA_VIRTUAL_SM(EF_CUDA_SM90)"
	.elftype	@"ET_EXEC"


//--------------------- .nv.info                  --------------------------
	.section	.nv.info,"",@"SHT_CUDA_INFO"
	.align	4


	//----- nvinfo : EIATTR_REGCOUNT
	.align		4
        /*0000*/ 	.byte	0x04, 0x2f
        /*0002*/ 	.short	(.L_2 - .L_1)
	.align		4
.L_1:
        /*0004*/ 	.word	index@(triton_poi_fused_native_layer_norm_0)
        /*0008*/ 	.word	0x00000010


	//----- nvinfo : EIATTR_MIN_STACK_SIZE
	.align		4
.L_2:
        /*000c*/ 	.byte	0x04, 0x12
        /*000e*/ 	.short	(.L_4 - .L_3)
	.align		4
.L_3:
        /*0010*/ 	.word	index@(triton_poi_fused_native_layer_norm_0)
        /*0014*/ 	.word	0x00000000


	//----- nvinfo : EIATTR_FRAME_SIZE
	.align		4
.L_4:
        /*0018*/ 	.byte	0x04, 0x11
        /*001a*/ 	.short	(.L_6 - .L_5)
	.align		4
.L_5:
        /*001c*/ 	.word	index@(triton_poi_fused_native_layer_norm_0)
        /*0020*/ 	.word	0x00000000


	//----- nvinfo : EIATTR_MIN_STACK_SIZE
	.align		4
.L_6:
        /*0024*/ 	.byte	0x04, 0x12
        /*0026*/ 	.short	(.L_8 - .L_7)
	.align		4
.L_7:
        /*0028*/ 	.word	index@(triton_poi_fused_native_layer_norm_0)
        /*002c*/ 	.word	0x00000000
.L_8:


//--------------------- .nv.info.triton_poi_fused_native_layer_norm_0 --------------------------
	.section	.nv.info.triton_poi_fused_native_layer_norm_0,"",@"SHT_CUDA_INFO"
	.sectionflags	@""
	.align	4


	//----- nvinfo : EIATTR_CUDA_API_VERSION
	.align		4
        /*0000*/ 	.byte	0x04, 0x37
        /*0002*/ 	.short	(.L_10 - .L_9)
.L_9:
        /*0004*/ 	.word	0x0000007c


	//----- nvinfo : EIATTR_KPARAM_INFO
	.align		4
.L_10:
        /*0008*/ 	.byte	0x04, 0x17
        /*000a*/ 	.short	(.L_12 - .L_11)
.L_11:
        /*000c*/ 	.word	0x00000000
        /*0010*/ 	.short	0x0003
        /*0012*/ 	.short	0x0018
        /*0014*/ 	.byte	0x00, 0xf0, 0x11, 0x00


	//----- nvinfo : EIATTR_KPARAM_INFO
	.align		4
.L_12:
        /*0018*/ 	.byte	0x04, 0x17
        /*001a*/ 	.short	(.L_14 - .L_13)
.L_13:
        /*001c*/ 	.word	0x00000000
        /*0020*/ 	.short	0x0002
        /*0022*/ 	.short	0x0010
        /*0024*/ 	.byte	0x00, 0xf4, 0x21, 0x00


	//----- nvinfo : EIATTR_KPARAM_INFO
	.align		4
.L_14:
        /*0028*/ 	.byte	0x04, 0x17
        /*002a*/ 	.short	(.L_16 - .L_15)
.L_15:
        /*002c*/ 	.word	0x00000000
        /*0030*/ 	.short	0x0001
        /*0032*/ 	.short	0x0008
        /*0034*/ 	.byte	0x00, 0xf4, 0x21, 0x00


	//----- nvinfo : EIATTR_KPARAM_INFO
	.align		4
.L_16:
        /*0038*/ 	.byte	0x04, 0x17
        /*003a*/ 	.short	(.L_18 - .L_17)
.L_17:
        /*003c*/ 	.word	0x00000000
        /*0040*/ 	.short	0x0000
        /*0042*/ 	.short	0x0000
        /*0044*/ 	.byte	0x00, 0xf4, 0x21, 0x00


	//----- nvinfo : EIATTR_SPARSE_MMA_MASK
	.align		4
.L_18:
        /*0048*/ 	.byte	0x03, 0x50
        /*004a*/ 	.short	0x0000


	//----- nvinfo : EIATTR_MAXREG_COUNT
	.align		4
        /*004c*/ 	.byte	0x03, 0x1b
        /*004e*/ 	.short	0x00ff


	//----- nvinfo : EIATTR_EXIT_INSTR_OFFSETS
	.align		4
        /*0050*/ 	.byte	0x04, 0x1c
        /*0052*/ 	.short	(.L_20 - .L_19)


	//   ....[0]....
.L_19:
        /*0054*/ 	.word	0x00000250


	//   ....[1]....
        /*0058*/ 	.word	0x00000290


	//----- nvinfo : EIATTR_REQNTID
	.align		4
.L_20:
        /*005c*/ 	.byte	0x04, 0x10
        /*005e*/ 	.short	(.L_22 - .L_21)
.L_21:
        /*0060*/ 	.word	0x00000020
        /*0064*/ 	.word	0x00000001
        /*0068*/ 	.word	0x00000001


	//----- nvinfo : EIATTR_CBANK_PARAM_SIZE
	.align		4
.L_22:
        /*006c*/ 	.byte	0x03, 0x19
        /*006e*/ 	.short	0x001c


	//----- nvinfo : EIATTR_PARAM_CBANK
	.align		4
        /*0070*/ 	.byte	0x04, 0x0a
        /*0072*/ 	.short	(.L_24 - .L_23)
	.align		4
.L_23:
        /*0074*/ 	.word	index@(.nv.constant0.triton_poi_fused_native_layer_norm_0)
        /*0078*/ 	.short	0x0210
        /*007a*/ 	.short	0x001c


	//----- nvinfo : EIATTR_SW_WAR
	.align		4
.L_24:
        /*007c*/ 	.byte	0x04, 0x36
        /*007e*/ 	.short	(.L_26 - .L_25)
.L_25:
        /*0080*/ 	.word	0x00000008
.L_26:


//--------------------- .nv.callgraph             --------------------------
	.section	.nv.callgraph,"",@"SHT_CUDA_CALLGRAPH"
	.align	4
	.sectionentsize	8
	.align		4
        /*0000*/ 	.word	0x00000000
	.align		4
        /*0004*/ 	.word	0xffffffff
	.align		4
        /*0008*/ 	.word	0x00000000
	.align		4
        /*000c*/ 	.word	0xfffffffe
	.align		4
        /*0010*/ 	.word	0x00000000
	.align		4
        /*0014*/ 	.word	0xfffffffd
	.align		4
        /*0018*/ 	.word	0x00000000
	.align		4
        /*001c*/ 	.word	0xfffffffc


//--------------------- .nv.constant4             --------------------------
	.section	.nv.constant4,"a",@progbits
	.align	8
	.align		8
.nv.constant4:
        /*0000*/ 	.dword	_$_str


//--------------------- .text.triton_poi_fused_native_layer_norm_0 --------------------------
	.section	.text.triton_poi_fused_native_layer_norm_0,"ax",@progbits
	.align	128
        .global         triton_poi_fused_native_layer_norm_0
        .type           triton_poi_fused_native_layer_norm_0,@function
        .size           triton_poi_fused_native_layer_norm_0,(.L_x_1 - triton_poi_fused_native_layer_norm_0)
        .other          triton_poi_fused_native_layer_norm_0,@"STO_CUDA_ENTRY STV_DEFAULT"
triton_poi_fused_native_layer_norm_0:
.text.triton_poi_fused_native_layer_norm_0:
[----:B------:R-:W0:Y:S02]  /*0000*/  LDC R1, c[0x0][0x28] ;  /* 0x00000a00ff017b82 */ /* 0x000e240000000800 */
[----:B------:R-:W1:Y:S01]  /*0010*/  S2R R10, SR_TID.X ;  /* 0x00000000000a7919 */ /* 0x000e620000002100 */
[----:B------:R-:W2:Y:S01]  /*0020*/  LDC.64 R2, c[0x0][0x210] ;  /* 0x00008400ff027b82 */ /* 0x000ea20000000a00 */
[----:B------:R-:W-:Y:S01]  /*0030*/  CS2R R6, SRZ ;  /* 0x0000000000067805 */ /* 0x000fe2000001ff00 */
[----:B------:R-:W-:Y:S01]  /*0040*/  ULDC.64 UR4, c[0x0][0x208] ;  /* 0x0000820000047ab9 */ /* 0x000fe20000000a00 */
[----:B------:R-:W3:Y:S01]  /*0050*/  S2R R9, SR_CTAID.X ;  /* 0x0000000000097919 */ /* 0x000ee20000002500 */
[----:B------:R-:W-:Y:S02]  /*0060*/  MOV R8, RZ ;  /* 0x000000ff00087202 */ /* 0x000fe40000000f00 */
[----:B-1----:R-:W-:-:S04]  /*0070*/  LOP3.LUT R0, R10, 0xf, RZ, 0xc0, !PT ;  /* 0x0000000f0a007812 */ /* 0x002fc800078ec0ff */
[----:B---3--:R-:W-:Y:S01]  /*0080*/  LEA R9, R9, R0, 0x4 ;  /* 0x0000000009097211 */ /* 0x008fe200078e20ff */
[----:B------:R-:W-:-:S03]  /*0090*/  HFMA2.MMA R0, -RZ, RZ, 0, 0 ;  /* 0x00000000ff007435 */ /* 0x000fc600000001ff */
[C---:B------:R-:W-:Y:S02]  /*00a0*/  ISETP.GE.AND P0, PT, R9.reuse, 0x10, PT ;  /* 0x000000100900780c */ /* 0x040fe40003f06270 */
[----:B------:R-:W-:-:S05]  /*00b0*/  SHF.L.U32 R5, R9, 0x2, RZ ;  /* 0x0000000209057819 */ /* 0x000fca00000006ff */
[----:B--2---:R-:W-:-:S06]  /*00c0*/  IMAD.WIDE R2, R5, 0x4, R2 ;  /* 0x0000000405027825 */ /* 0x004fcc00078e0202 */
[----:B------:R-:W2:Y:S04]  /*00d0*/  @!P0 LDG.E.EL R0, desc[UR4][R2.64] ;  /* 0x0000000402008981 */ /* 0x000ea8000c2e1900 */
[----:B------:R-:W2:Y:S04]  /*00e0*/  @!P0 LDG.E.EL R7, desc[UR4][R2.64+0x4] ;  /* 0x0000040402078981 */ /* 0x000ea8000c2e1900 */
[----:B------:R-:W3:Y:S04]  /*00f0*/  @!P0 LDG.E.EL R6, desc[UR4][R2.64+0x8] ;  /* 0x0000080402068981 */ /* 0x000ee8000c2e1900 */
[----:B------:R-:W4:Y:S01]  /*0100*/  @!P0 LDG.E.EL R8, desc[UR4][R2.64+0xc] ;  /* 0x00000c0402088981 */ /* 0x000f22000c2e1900 */
[----:B------:R-:W-:-:S04]  /*0110*/  LOP3.LUT P0, RZ, R10, 0x10, RZ, 0xc0, !PT ;  /* 0x000000100aff7812 */ /* 0x000fc8000780c0ff */
[----:B------:R-:W-:Y:S01]  /*0120*/  ISETP.LT.AND P0, PT, R9, 0x10, !P0 ;  /* 0x000000100900780c */ /* 0x000fe20004701270 */
[----:B--2---:R-:W-:-:S04]  /*0130*/  FADD R5, R7, R0 ;  /* 0x0000000007057221 */ /* 0x004fc80000000000 */
[----:B---3--:R-:W-:Y:S02]  /*0140*/  FADD R11, R5, R6 ;  /* 0x00000006050b7221 */ /* 0x008fe40000000000 */
[----:B------:R-:W1:Y:S02]  /*0150*/  LDC.64 R4, c[0x0][0x218] ;  /* 0x00008600ff047b82 */ /* 0x000e640000000a00 */
[----:B----4-:R-:W-:-:S04]  /*0160*/  FADD R11, R11, R8 ;  /* 0x000000080b0b7221 */ /* 0x010fc80000000000 */
[----:B------:R-:W-:-:S04]  /*0170*/  FMUL R13, R11, 0.25 ;  /* 0x3e8000000b0d7820 */ /* 0x000fc80000400000 */
[C---:B------:R-:W-:Y:S01]  /*0180*/  FADD R7, -R13.reuse, R7 ;  /* 0x000000070d077221 */ /* 0x040fe20000000100 */
[C---:B------:R-:W-:Y:S01]  /*0190*/  FADD R0, -R13.reuse, R0 ;  /* 0x000000000d007221 */ /* 0x040fe20000000100 */
[C---:B------:R-:W-:Y:S01]  /*01a0*/  FADD R6, -R13.reuse, R6 ;  /* 0x000000060d067221 */ /* 0x040fe20000000100 */
[----:B------:R-:W-:Y:S01]  /*01b0*/  FADD R11, -R13, R8 ;  /* 0x000000080d0b7221 */ /* 0x000fe20000000100 */
[----:B------:R-:W-:-:S04]  /*01c0*/  FMUL R7, R7, R7 ;  /* 0x0000000707077220 */ /* 0x000fc80000400000 */
[----:B------:R-:W-:-:S04]  /*01d0*/  FFMA R7, R0, R0, R7 ;  /* 0x0000000000077223 */ /* 0x000fc80000000007 */
[----:B------:R-:W-:Y:S02]  /*01e0*/  FFMA R0, R6, R6, R7 ;  /* 0x0000000606007223 */ /* 0x000fe40000000007 */
[----:B------:R-:W2:Y:S01]  /*01f0*/  LDC.64 R6, c[0x0][0x220] ;  /* 0x00008800ff067b82 */ /* 0x000ea20000000a00 */
[----:B-1----:R-:W-:Y:S01]  /*0200*/  IMAD.WIDE R2, R9, 0x4, R4 ;  /* 0x0000000409027825 */ /* 0x002fe200078e0204 */
[----:B------:R-:W-:-:S03]  /*0210*/  HFMA2.MMA R5, -RZ, RZ, 1.625, 0 ;  /* 0x3e800000ff057435 */ /* 0x000fc600000001ff */
[----:B------:R-:W-:Y:S01]  /*0220*/  FFMA R0, R11, R11, R0 ;  /* 0x0000000b0b007223 */ /* 0x000fe20000000000 */
[----:B------:R1:W-:Y:S06]  /*0230*/  @P0 STG.E desc[UR4][R2.64], R13 ;  /* 0x0000000d02000986 */ /* 0x0003ec000c101904 */
[----:B------:R-:W-:Y:S01]  /*0240*/  FFMA R0, R0, R5, 9.9999997473787516356e-06 ;  /* 0x3727c5ac00007423 */ /* 0x000fe20000000005 */
[----:B------:R-:W-:Y:S06]  /*0250*/  @!P0 EXIT ;  /* 0x000000000000894d */ /* 0x000fec0003800000 */
[----:B------:R-:W0:Y:S01]  /*0260*/  MUFU.RSQ R5, R0 ;  /* 0x0000000000057308 */ /* 0x000e220000001400 */
[----:B-12---:R-:W-:-:S05]  /*0270*/  IMAD.WIDE R2, R9, 0x4, R6 ;  /* 0x0000000409027825 */ /* 0x006fca00078e0206 */
[----:B0-----:R-:W-:Y:S01]  /*0280*/  STG.E desc[UR4][R2.64], R5 ;  /* 0x0000000502007986 */ /* 0x001fe2000c101904 */
[----:B------:R-:W-:Y:S05]  /*0290*/  EXIT ;  /* 0x000000000000794d */ /* 0x000fea0003800000 */
.L_x_0:
[----:B------:R-:W-:-:S00]  /*02a0*/  BRA `(.L_x_0) ;  /* 0xfffffffc00fc7947 */ /* 0x000fc0000383ffff */
[----:B------:R-:W-:-:S00]  /*02b0*/  NOP ;  /* 0x0000000000007918 */ /* 0x000fc00000000000 */
        /* <DEDUP_REMOVED lines=12> */
.L_x_1:


//--------------------- .nv.global.init           --------------------------
	.section	.nv.global.init,"aw",@progbits
.nv.global.init:
	.type		_$_str,@object
	.size		_$_str,(.L_0 - _$_str)
_$_str:
        /*0000*/ 	.byte	0x5f, 0x5f, 0x43, 0x55, 0x44, 0x41, 0x5f, 0x46, 0x54, 0x5a, 0x00
.L_0:


//--------------------- .nv.constant0.triton_poi_fused_native_layer_norm_0 --------------------------
	.section	.nv.constant0.triton_poi_fused_native_layer_norm_0,"a",@progbits
	.sectionflags	@""
	.align	4
.nv.constant0.triton_poi_fused_native_layer_norm_0:
	.zero		556
